







.version 7.0
.target sm_52
.address_size 64



.visible .entry _Z12bicg_kernel1PfS_S_(
.param .u64 _Z12bicg_kernel1PfS_S__param_0,
.param .u64 _Z12bicg_kernel1PfS_S__param_1,
.param .u64 _Z12bicg_kernel1PfS_S__param_2
)
{
.reg .pred %p<3>;
.reg .f32 %f<28>;
.reg .b32 %r<17>;
.reg .b64 %rd<14>;


ld.param.u64 %rd6, [_Z12bicg_kernel1PfS_S__param_0];
ld.param.u64 %rd7, [_Z12bicg_kernel1PfS_S__param_1];
ld.param.u64 %rd8, [_Z12bicg_kernel1PfS_S__param_2];
mov.u32 %r7, %ntid.x;
mov.u32 %r8, %ctaid.x;
mov.u32 %r9, %tid.x;
mad.lo.s32 %r15, %r7, %r8, %r9;
setp.gt.s32	%p1, %r15, 4095;
@%p1 bra BB0_3;

cvta.to.global.u64 %rd1, %rd6;
cvta.to.global.u64 %rd9, %rd8;
mul.wide.s32 %rd10, %r15, 4;
add.s64 %rd2, %rd9, %rd10;
mov.u32 %r11, 0;
st.global.u32 [%rd2], %r11;
cvta.to.global.u64 %rd13, %rd7;
mov.f32 %f27, 0f00000000;
mov.u32 %r16, -4096;

BB0_2:
mul.wide.s32 %rd11, %r15, 4;
add.s64 %rd12, %rd1, %rd11;
ld.global.f32 %f4, [%rd13];
ld.global.f32 %f5, [%rd12];
fma.rn.f32 %f6, %f5, %f4, %f27;
st.global.f32 [%rd2], %f6;
ld.global.f32 %f7, [%rd13+4];
ld.global.f32 %f8, [%rd12+16384];
fma.rn.f32 %f9, %f8, %f7, %f6;
st.global.f32 [%rd2], %f9;
ld.global.f32 %f10, [%rd13+8];
ld.global.f32 %f11, [%rd12+32768];
fma.rn.f32 %f12, %f11, %f10, %f9;
st.global.f32 [%rd2], %f12;
ld.global.f32 %f13, [%rd13+12];
ld.global.f32 %f14, [%rd12+49152];
fma.rn.f32 %f15, %f14, %f13, %f12;
st.global.f32 [%rd2], %f15;
ld.global.f32 %f16, [%rd13+16];
ld.global.f32 %f17, [%rd12+65536];
fma.rn.f32 %f18, %f17, %f16, %f15;
st.global.f32 [%rd2], %f18;
ld.global.f32 %f19, [%rd13+20];
ld.global.f32 %f20, [%rd12+81920];
fma.rn.f32 %f21, %f20, %f19, %f18;
st.global.f32 [%rd2], %f21;
ld.global.f32 %f22, [%rd13+24];
ld.global.f32 %f23, [%rd12+98304];
fma.rn.f32 %f24, %f23, %f22, %f21;
st.global.f32 [%rd2], %f24;
ld.global.f32 %f25, [%rd13+28];
ld.global.f32 %f26, [%rd12+114688];
fma.rn.f32 %f27, %f26, %f25, %f24;
st.global.f32 [%rd2], %f27;
add.s64 %rd13, %rd13, 32;
add.s32 %r15, %r15, 32768;
add.s32 %r16, %r16, 8;
setp.ne.s32	%p2, %r16, 0;
@%p2 bra BB0_2;

BB0_3:
ret;
}


.visible .entry _Z12bicg_kernel2PfS_S_(
.param .u64 _Z12bicg_kernel2PfS_S__param_0,
.param .u64 _Z12bicg_kernel2PfS_S__param_1,
.param .u64 _Z12bicg_kernel2PfS_S__param_2
)
{
.reg .pred %p<3>;
.reg .f32 %f<28>;
.reg .b32 %r<16>;
.reg .b64 %rd<17>;


ld.param.u64 %rd9, [_Z12bicg_kernel2PfS_S__param_0];
ld.param.u64 %rd10, [_Z12bicg_kernel2PfS_S__param_1];
ld.param.u64 %rd11, [_Z12bicg_kernel2PfS_S__param_2];
mov.u32 %r4, %ntid.x;
mov.u32 %r5, %ctaid.x;
mov.u32 %r6, %tid.x;
mad.lo.s32 %r1, %r4, %r5, %r6;
setp.gt.s32	%p1, %r1, 4095;
@%p1 bra BB1_3;

cvta.to.global.u64 %rd12, %rd11;
mul.wide.s32 %rd13, %r1, 4;
add.s64 %rd1, %rd12, %rd13;
mov.u32 %r8, 0;
st.global.u32 [%rd1], %r8;
mul.lo.s32 %r11, %r4, %r5;
shl.b32 %r12, %r11, 12;
mad.lo.s32 %r14, %r6, 4096, %r12;
mul.wide.s32 %rd2, %r14, 4;
cvta.to.global.u64 %rd15, %rd9;
cvta.to.global.u64 %rd16, %rd10;
mov.f32 %f27, 0f00000000;
mov.u32 %r15, -4096;

BB1_2:
add.s64 %rd14, %rd15, %rd2;
ld.global.f32 %f4, [%rd16];
ld.global.f32 %f5, [%rd14];
fma.rn.f32 %f6, %f5, %f4, %f27;
st.global.f32 [%rd1], %f6;
ld.global.f32 %f7, [%rd16+4];
ld.global.f32 %f8, [%rd14+4];
fma.rn.f32 %f9, %f8, %f7, %f6;
st.global.f32 [%rd1], %f9;
ld.global.f32 %f10, [%rd16+8];
ld.global.f32 %f11, [%rd14+8];
fma.rn.f32 %f12, %f11, %f10, %f9;
st.global.f32 [%rd1], %f12;
ld.global.f32 %f13, [%rd16+12];
ld.global.f32 %f14, [%rd14+12];
fma.rn.f32 %f15, %f14, %f13, %f12;
st.global.f32 [%rd1], %f15;
ld.global.f32 %f16, [%rd16+16];
ld.global.f32 %f17, [%rd14+16];
fma.rn.f32 %f18, %f17, %f16, %f15;
st.global.f32 [%rd1], %f18;
ld.global.f32 %f19, [%rd16+20];
ld.global.f32 %f20, [%rd14+20];
fma.rn.f32 %f21, %f20, %f19, %f18;
st.global.f32 [%rd1], %f21;
ld.global.f32 %f22, [%rd16+24];
ld.global.f32 %f23, [%rd14+24];
fma.rn.f32 %f24, %f23, %f22, %f21;
st.global.f32 [%rd1], %f24;
ld.global.f32 %f25, [%rd16+28];
ld.global.f32 %f26, [%rd14+28];
fma.rn.f32 %f27, %f26, %f25, %f24;
st.global.f32 [%rd1], %f27;
add.s64 %rd16, %rd16, 32;
add.s64 %rd15, %rd15, 32;
add.s32 %r15, %r15, 8;
setp.ne.s32	%p2, %r15, 0;
@%p2 bra BB1_2;

BB1_3:
ret;
}




// ===== COMPILED SASS (sm_100) =====

	.target	sm_100

	.elftype	@"ET_EXEC"


//--------------------- .note.nv.tkinfo           --------------------------
	.section	.note.nv.tkinfo,"",@"SHT_NOTE"
	.sectionflags	@"SHF_NOTE_NV_TKINFO"
	.tkinfo
        /*0018*/ 	.word	0x00000002
        /*0030*/ 	.string	""
        /*0030*/ 	.string	"ptxas"
        /*0030*/ 	.string	"Cuda compilation tools, release 13.0, V13.0.88"
        /*0030*/ 	.string	"Build cuda_13.0.r13.0/compiler.36424714_0"
        /*0030*/ 	.string	"-arch sm_100 "



//--------------------- .note.nv.cuinfo           --------------------------
	.section	.note.nv.cuinfo,"",@"SHT_NOTE"
	.sectionflags	@"SHF_NOTE_NV_CUINFO"
        /*0018*/ 	.short	0x0002
        /*001a*/ 	.short	0x0034
        /*001c*/ 	.short	0x0082
	.zero		2


//--------------------- .nv.info                  --------------------------
	.section	.nv.info,"",@"SHT_CUDA_INFO"
	.align	4


	//----- nvinfo : EIATTR_REGCOUNT
	.align		4
        /*0000*/ 	.byte	0x04, 0x2f
        /*0002*/ 	.short	(.L_1 - .L_0)
	.align		4
.L_0:
        /*0004*/ 	.word	index@(_Z12bicg_kernel1PfS_S_)
        /*0008*/ 	.word	0x00000018


	//----- nvinfo : EIATTR_FRAME_SIZE
	.align		4
.L_1:
        /*000c*/ 	.byte	0x04, 0x11
        /*000e*/ 	.short	(.L_3 - .L_2)
	.align		4
.L_2:
        /*0010*/ 	.word	index@(_Z12bicg_kernel1PfS_S_)
        /*0014*/ 	.word	0x00000000


	//----- nvinfo : EIATTR_REGCOUNT
	.align		4
.L_3:
        /*0018*/ 	.byte	0x04, 0x2f
        /*001a*/ 	.short	(.L_5 - .L_4)
	.align		4
.L_4:
        /*001c*/ 	.word	index@(_Z12bicg_kernel2PfS_S_)
        /*0020*/ 	.word	0x00000014


	//----- nvinfo : EIATTR_FRAME_SIZE
	.align		4
.L_5:
        /*0024*/ 	.byte	0x04, 0x11
        /*0026*/ 	.short	(.L_7 - .L_6)
	.align		4
.L_6:
        /*0028*/ 	.word	index@(_Z12bicg_kernel2PfS_S_)
        /*002c*/ 	.word	0x00000000


	//----- nvinfo : EIATTR_MIN_STACK_SIZE
	.align		4
.L_7:
        /*0030*/ 	.byte	0x04, 0x12
        /*0032*/ 	.short	(.L_9 - .L_8)
	.align		4
.L_8:
        /*0034*/ 	.word	index@(_Z12bicg_kernel2PfS_S_)
        /*0038*/ 	.word	0x00000000


	//----- nvinfo : EIATTR_MIN_STACK_SIZE
	.align		4
.L_9:
        /*003c*/ 	.byte	0x04, 0x12
        /*003e*/ 	.short	(.L_11 - .L_10)
	.align		4
.L_10:
        /*0040*/ 	.word	index@(_Z12bicg_kernel1PfS_S_)
        /*0044*/ 	.word	0x00000000
.L_11:


//--------------------- .nv.compat                --------------------------
	.section	.nv.compat,"",@"SHT_CUDA_COMPAT_INFO"
	.align	4
        /*0000*/ 	.byte	0x02, 0x09, 0x00, 0x00, 0x02, 0x02, 0x01, 0x00, 0x02, 0x05, 0x05, 0x00, 0x03, 0x07, 0x01, 0x01
        /*0010*/ 	.byte	0x02, 0x03, 0x00, 0x00, 0x02, 0x06, 0x01, 0x00, 0x04, 0x0b, 0x08, 0x00, 0x09, 0x00, 0x00, 0x00
        /*0020*/ 	.byte	0x00, 0x00, 0x00, 0x00


//--------------------- .nv.info._Z12bicg_kernel2PfS_S_ --------------------------
	.section	.nv.info._Z12bicg_kernel2PfS_S_,"",@"SHT_CUDA_INFO"
	.sectionflags	@""
	.align	4


	//----- nvinfo : EIATTR_CUDA_API_VERSION
	.align		4
        /*0000*/ 	.byte	0x04, 0x37
        /*0002*/ 	.short	(.L_13 - .L_12)
.L_12:
        /*0004*/ 	.word	0x00000082


	//----- nvinfo : EIATTR_KPARAM_INFO
	.align		4
.L_13:
        /*0008*/ 	.byte	0x04, 0x17
        /*000a*/ 	.short	(.L_15 - .L_14)
.L_14:
        /*000c*/ 	.word	0x00000000
        /*0010*/ 	.short	0x0002
        /*0012*/ 	.short	0x0010
        /*0014*/ 	.byte	0x00, 0xf0, 0x21, 0x00


	//----- nvinfo : EIATTR_KPARAM_INFO
	.align		4
.L_15:
        /*0018*/ 	.byte	0x04, 0x17
        /*001a*/ 	.short	(.L_17 - .L_16)
.L_16:
        /*001c*/ 	.word	0x00000000
        /*0020*/ 	.short	0x0001
        /*0022*/ 	.short	0x0008
        /*0024*/ 	.byte	0x00, 0xf0, 0x21, 0x00


	//----- nvinfo : EIATTR_KPARAM_INFO
	.align		4
.L_17:
        /*0028*/ 	.byte	0x04, 0x17
        /*002a*/ 	.short	(.L_19 - .L_18)
.L_18:
        /*002c*/ 	.word	0x00000000
        /*0030*/ 	.short	0x0000
        /*0032*/ 	.short	0x0000
        /*0034*/ 	.byte	0x00, 0xf0, 0x21, 0x00


	//----- nvinfo : EIATTR_SPARSE_MMA_MASK
	.align		4
.L_19:
        /*0038*/ 	.byte	0x03, 0x50
        /*003a*/ 	.short	0x0000


	//----- nvinfo : EIATTR_MAXREG_COUNT
	.align		4
        /*003c*/ 	.byte	0x03, 0x1b
        /*003e*/ 	.short	0x00ff


	//----- nvinfo : EIATTR_MERCURY_ISA_VERSION
	.align		4
        /*0040*/ 	.byte	0x03, 0x5f
        /*0042*/ 	.short	0x0101


	//----- nvinfo : EIATTR_VRC_CTA_INIT_COUNT
	.align		4
        /*0044*/ 	.byte	0x02, 0x4a
	.zero		1
	.zero		1


	//----- nvinfo : EIATTR_EXIT_INSTR_OFFSETS
	.align		4
        /*0048*/ 	.byte	0x04, 0x1c
        /*004a*/ 	.short	(.L_21 - .L_20)


	//   ....[0]....
.L_20:
        /*004c*/ 	.word	0x00000060


	//   ....[1]....
        /*0050*/ 	.word	0x000010a0


	//----- nvinfo : EIATTR_CBANK_PARAM_SIZE
	.align		4
.L_21:
        /*0054*/ 	.byte	0x03, 0x19
        /*0056*/ 	.short	0x0018


	//----- nvinfo : EIATTR_PARAM_CBANK
	.align		4
        /*0058*/ 	.byte	0x04, 0x0a
        /*005a*/ 	.short	(.L_23 - .L_22)
	.align		4
.L_22:
        /*005c*/ 	.word	index@(.nv.constant0._Z12bicg_kernel2PfS_S_)
        /*0060*/ 	.short	0x0380
        /*0062*/ 	.short	0x0018


	//----- nvinfo : EIATTR_SW_WAR
	.align		4
.L_23:
        /*0064*/ 	.byte	0x04, 0x36
        /*0066*/ 	.short	(.L_25 - .L_24)
.L_24:
        /*0068*/ 	.word	0x00000008
.L_25:


//--------------------- .nv.info._Z12bicg_kernel1PfS_S_ --------------------------
	.section	.nv.info._Z12bicg_kernel1PfS_S_,"",@"SHT_CUDA_INFO"
	.sectionflags	@""
	.align	4


	//----- nvinfo : EIATTR_CUDA_API_VERSION
	.align		4
        /*0000*/ 	.byte	0x04, 0x37
        /*0002*/ 	.short	(.L_27 - .L_26)
.L_26:
        /*0004*/ 	.word	0x00000082


	//----- nvinfo : EIATTR_KPARAM_INFO
	.align		4
.L_27:
        /*0008*/ 	.byte	0x04, 0x17
        /*000a*/ 	.short	(.L_29 - .L_28)
.L_28:
        /*000c*/ 	.word	0x00000000
        /*0010*/ 	.short	0x0002
        /*0012*/ 	.short	0x0010
        /*0014*/ 	.byte	0x00, 0xf0, 0x21, 0x00


	//----- nvinfo : EIATTR_KPARAM_INFO
	.align		4
.L_29:
        /*0018*/ 	.byte	0x04, 0x17
        /*001a*/ 	.short	(.L_31 - .L_30)
.L_30:
        /*001c*/ 	.word	0x00000000
        /*0020*/ 	.short	0x0001
        /*0022*/ 	.short	0x0008
        /*0024*/ 	.byte	0x00, 0xf0, 0x21, 0x00


	//----- nvinfo : EIATTR_KPARAM_INFO
	.align		4
.L_31:
        /*0028*/ 	.byte	0x04, 0x17
        /*002a*/ 	.short	(.L_33 - .L_32)
.L_32:
        /*002c*/ 	.word	0x00000000
        /*0030*/ 	.short	0x0000
        /*0032*/ 	.short	0x0000
        /*0034*/ 	.byte	0x00, 0xf0, 0x21, 0x00


	//----- nvinfo : EIATTR_SPARSE_MMA_MASK
	.align		4
.L_33:
        /*0038*/ 	.byte	0x03, 0x50
        /*003a*/ 	.short	0x0000


	//----- nvinfo : EIATTR_MAXREG_COUNT
	.align		4
        /*003c*/ 	.byte	0x03, 0x1b
        /*003e*/ 	.short	0x00ff


	//----- nvinfo : EIATTR_MERCURY_ISA_VERSION
	.align		4
        /*0040*/ 	.byte	0x03, 0x5f
        /*0042*/ 	.short	0x0101


	//----- nvinfo : EIATTR_VRC_CTA_INIT_COUNT
	.align		4
        /*0044*/ 	.byte	0x02, 0x4a
	.zero		1
	.zero		1


	//----- nvinfo : EIATTR_EXIT_INSTR_OFFSETS
	.align		4
        /*0048*/ 	.byte	0x04, 0x1c
        /*004a*/ 	.short	(.L_35 - .L_34)


	//   ....[0]....
.L_34:
        /*004c*/ 	.word	0x00000060


	//   ....[1]....
        /*0050*/ 	.word	0x00001090


	//----- nvinfo : EIATTR_CBANK_PARAM_SIZE
	.align		4
.L_35:
        /*0054*/ 	.byte	0x03, 0x19
        /*0056*/ 	.short	0x0018


	//----- nvinfo : EIATTR_PARAM_CBANK
	.align		4
        /*0058*/ 	.byte	0x04, 0x0a
        /*005a*/ 	.short	(.L_37 - .L_36)
	.align		4
.L_36:
        /*005c*/ 	.word	index@(.nv.constant0._Z12bicg_kernel1PfS_S_)
        /*0060*/ 	.short	0x0380
        /*0062*/ 	.short	0x0018


	//----- nvinfo : EIATTR_SW_WAR
	.align		4
.L_37:
        /*0064*/ 	.byte	0x04, 0x36
        /*0066*/ 	.short	(.L_39 - .L_38)
.L_38:
        /*0068*/ 	.word	0x00000008
.L_39:


//--------------------- .nv.callgraph             --------------------------
	.section	.nv.callgraph,"",@"SHT_CUDA_CALLGRAPH"
	.align	4
	.sectionentsize	8
	.align		4
        /*0000*/ 	.word	0x00000000
	.align		4
        /*0004*/ 	.word	0xffffffff
	.align		4
        /*0008*/ 	.word	0x00000000
	.align		4
        /*000c*/ 	.word	0xfffffffe
	.align		4
        /*0010*/ 	.word	0x00000000
	.align		4
        /*0014*/ 	.word	0xfffffffd
	.align		4
        /*0018*/ 	.word	0x00000000
	.align		4
        /*001c*/ 	.word	0xfffffffc


//--------------------- .text._Z12bicg_kernel2PfS_S_ --------------------------
	.section	.text._Z12bicg_kernel2PfS_S_,"ax",@progbits
	.align	128
        .global         _Z12bicg_kernel2PfS_S_
        .type           _Z12bicg_kernel2PfS_S_,@function
        .size           _Z12bicg_kernel2PfS_S_,(.L_x_4 - _Z12bicg_kernel2PfS_S_)
        .other          _Z12bicg_kernel2PfS_S_,@"STO_CUDA_ENTRY STV_DEFAULT"
_Z12bicg_kernel2PfS_S_:
.text._Z12bicg_kernel2PfS_S_:
[----:B------:R-:W-:Y:S01]  /*0000*/  LDC R1, c[0x0][0x37c] ;  /* 0x0000df00ff017b82 */ /* 0x000fe20000000800 */
[----:B------:R-:W0:Y:S01]  /*0010*/  S2R R0, SR_CTAID.X ;  /* 0x0000000000007919 */ /* 0x000e220000002500 */
[----:B------:R-:W0:Y:S01]  /*0020*/  LDCU UR4, c[0x0][0x360] ;  /* 0x00006c00ff0477ac */ /* 0x000e220008000800 */
[----:B------:R-:W0:Y:S02]  /*0030*/  S2R R11, SR_TID.X ;  /* 0x00000000000b7919 */ /* 0x000e240000002100 */
[----:B0-----:R-:W-:-:S05]  /*0040*/  IMAD R5, R0, UR4, R11 ;  /* 0x0000000400057c24 */ /* 0x001fca000f8e020b */
[----:B------:R-:W-:-:S13]  /*0050*/  ISETP.GT.AND P0, PT, R5, 0xfff, PT ;  /* 0x00000fff0500780c */ /* 0x000fda0003f04270 */
[----:B------:R-:W-:Y:S05]  /*0060*/  @P0 EXIT ;  /* 0x000000000000094d */ /* 0x000fea0003800000 */
[----:B------:R-:W0:Y:S01]  /*0070*/  LDC.64 R2, c[0x0][0x390] ;  /* 0x0000e400ff027b82 */ /* 0x000e220000000a00 */
[----:B------:R-:W1:Y:S01]  /*0080*/  LDCU.64 UR12, c[0x0][0x358] ;  /* 0x00006b00ff0c77ac */ /* 0x000e620008000a00 */
[----:B------:R-:W-:Y:S01]  /*0090*/  IMAD R4, R0, UR4, R11 ;  /* 0x0000000400047c24 */ /* 0x000fe2000f8e020b */
[----:B------:R-:W2:Y:S04]  /*00a0*/  LDCU.128 UR8, c[0x0][0x380] ;  /* 0x00007000ff0877ac */ /* 0x000ea80008000c00 */
[----:B------:R-:W-:Y:S01]  /*00b0*/  SHF.L.U32 R4, R4, 0xc, RZ ;  /* 0x0000000c04047819 */ /* 0x000fe200000006ff */
[----:B------:R-:W3:Y:S08]  /*00c0*/  LDC.64 R8, c[0x0][0x380] ;  /* 0x0000e000ff087b82 */ /* 0x000ef00000000a00 */
[----:B------:R-:W4:Y:S01]  /*00d0*/  LDC.64 R6, c[0x0][0x388] ;  /* 0x0000e200ff067b82 */ /* 0x000f220000000a00 */
[----:B0-----:R-:W-:-:S05]  /*00e0*/  IMAD.WIDE R2, R5, 0x4, R2 ;  /* 0x0000000405027825 */ /* 0x001fca00078e0202 */
[----:B-1----:R-:W-:Y:S01]  /*00f0*/  STG.E desc[UR12][R2.64], RZ ;  /* 0x000000ff02007986 */ /* 0x002fe2000c10190c */
[----:B---3--:R-:W-:-:S05]  /*0100*/  IMAD.WIDE R8, R4, 0x4, R8 ;  /* 0x0000000404087825 */ /* 0x008fca00078e0208 */
[----:B------:R-:W3:Y:S04]  /*0110*/  LDG.E R5, desc[UR12][R8.64] ;  /* 0x0000000c08057981 */ /* 0x000ee8000c1e1900 */
[----:B----4-:R-:W3:Y:S02]  /*0120*/  LDG.E R0, desc[UR12][R6.64] ;  /* 0x0000000c06007981 */ /* 0x010ee4000c1e1900 */
[----:B---3--:R-:W-:-:S05]  /*0130*/  FFMA R5, R0, R5, RZ ;  /* 0x0000000500057223 */ /* 0x008fca00000000ff */
[----:B------:R0:W-:Y:S04]  /*0140*/  STG.E desc[UR12][R2.64], R5 ;  /* 0x0000000502007986 */ /* 0x0001e8000c10190c */
[----:B------:R-:W3:Y:S04]  /*0150*/  LDG.E R0, desc[UR12][R6.64+0x4] ;  /* 0x0000040c06007981 */ /* 0x000ee8000c1e1900 */
[----:B------:R-:W3:Y:S02]  /*0160*/  LDG.E R10, desc[UR12][R8.64+0x4] ;  /* 0x0000040c080a7981 */ /* 0x000ee4000c1e1900 */
[----:B---3--:R-:W-:-:S05]  /*0170*/  FFMA R11, R0, R10, R5 ;  /* 0x0000000a000b7223 */ /* 0x008fca0000000005 */
[----:B------:R1:W-:Y:S04]  /*0180*/  STG.E desc[UR12][R2.64], R11 ;  /* 0x0000000b02007986 */ /* 0x0003e8000c10190c */
[----:B------:R-:W3:Y:S04]  /*0190*/  LDG.E R0, desc[UR12][R6.64+0x8] ;  /* 0x0000080c06007981 */ /* 0x000ee8000c1e1900 */
[----:B------:R-:W3:Y:S02]  /*01a0*/  LDG.E R10, desc[UR12][R8.64+0x8] ;  /* 0x0000080c080a7981 */ /* 0x000ee4000c1e1900 */
[----:B---3--:R-:W-:-:S05]  /*01b0*/  FFMA R13, R0, R10, R11 ;  /* 0x0000000a000d7223 */ /* 0x008fca000000000b */
[----:B------:R3:W-:Y:S04]  /*01c0*/  STG.E desc[UR12][R2.64], R13 ;  /* 0x0000000d02007986 */ /* 0x0007e8000c10190c */
[----:B------:R-:W0:Y:S04]  /*01d0*/  LDG.E R0, desc[UR12][R6.64+0xc] ;  /* 0x00000c0c06007981 */ /* 0x000e28000c1e1900 */
[----:B------:R-:W0:Y:S02]  /*01e0*/  LDG.E R10, desc[UR12][R8.64+0xc] ;  /* 0x00000c0c080a7981 */ /* 0x000e24000c1e1900 */
[----:B0-----:R-:W-:-:S05]  /*01f0*/  FFMA R5, R0, R10, R13 ;  /* 0x0000000a00057223 */ /* 0x001fca000000000d */
[----:B------:R0:W-:Y:S04]  /*0200*/  STG.E desc[UR12][R2.64], R5 ;  /* 0x0000000502007986 */ /* 0x0001e8000c10190c */
[----:B------:R-:W1:Y:S04]  /*0210*/  LDG.E R0, desc[UR12][R6.64+0x10] ;  /* 0x0000100c06007981 */ /* 0x000e68000c1e1900 */
[----:B------:R-:W1:Y:S02]  /*0220*/  LDG.E R10, desc[UR12][R8.64+0x10] ;  /* 0x0000100c080a7981 */ /* 0x000e64000c1e1900 */
[----:B-1----:R-:W-:-:S05]  /*0230*/  FFMA R11, R0, R10, R5 ;  /* 0x0000000a000b7223 */ /* 0x002fca0000000005 */
[----:B------:R1:W-:Y:S04]  /*0240*/  STG.E desc[UR12][R2.64], R11 ;  /* 0x0000000b02007986 */ /* 0x0003e8000c10190c */
[----:B------:R-:W3:Y:S04]  /*0250*/  LDG.E R0, desc[UR12][R6.64+0x14] ;  /* 0x0000140c06007981 */ /* 0x000ee8000c1e1900 */
[----:B------:R-:W3:Y:S02]  /*0260*/  LDG.E R10, desc[UR12][R8.64+0x14] ;  /* 0x0000140c080a7981 */ /* 0x000ee4000c1e1900 */
[----:B---3--:R-:W-:-:S05]  /*0270*/  FFMA R13, R0, R10, R11 ;  /* 0x0000000a000d7223 */ /* 0x008fca000000000b */
[----:B------:R3:W-:Y:S04]  /*0280*/  STG.E desc[UR12][R2.64], R13 ;  /* 0x0000000d02007986 */ /* 0x0007e8000c10190c */
[----:B------:R-:W0:Y:S04]  /*0290*/  LDG.E R0, desc[UR12][R6.64+0x18] ;  /* 0x0000180c06007981 */ /* 0x000e28000c1e1900 */
[----:B------:R-:W0:Y:S01]  /*02a0*/  LDG.E R10, desc[UR12][R8.64+0x18] ;  /* 0x0000180c080a7981 */ /* 0x000e22000c1e1900 */
[----:B--2---:R-:W-:Y:S01]  /*02b0*/  UIADD3 UR5, UP0, UPT, UR8, 0x20, URZ ;  /* 0x0000002008057890 */ /* 0x004fe2000ff1e0ff */
[----:B0-----:R-:W-:-:S05]  /*02c0*/  FFMA R5, R0, R10, R13 ;  /* 0x0000000a00057223 */ /* 0x001fca000000000d */
[----:B------:R0:W-:Y:S04]  /*02d0*/  STG.E desc[UR12][R2.64], R5 ;  /* 0x0000000502007986 */ /* 0x0001e8000c10190c */
[----:B------:R-:W2:Y:S04]  /*02e0*/  LDG.E R0, desc[UR12][R6.64+0x1c] ;  /* 0x00001c0c06007981 */ /* 0x000ea8000c1e1900 */
[----:B------:R-:W2:Y:S01]  /*02f0*/  LDG.E R14, desc[UR12][R8.64+0x1c] ;  /* 0x00001c0c080e7981 */ /* 0x000ea2000c1e1900 */
[----:B-1----:R-:W1:Y:S01]  /*0300*/  LDC.64 R10, c[0x0][0x388] ;  /* 0x0000e200ff0a7b82 */ /* 0x002e620000000a00 */
[----:B------:R-:W-:Y:S01]  /*0310*/  UIADD3.X UR6, UPT, UPT, URZ, UR9, URZ, UP0, !UPT ;  /* 0x00000009ff067290 */ /* 0x000fe200087fe4ff */
[----:B------:R-:W-:-:S05]  /*0320*/  MOV R12, UR5 ;  /* 0x00000005000c7c02 */ /* 0x000fca0008000f00 */
[----:B---3--:R-:W-:-:S03]  /*0330*/  MOV R13, UR6 ;  /* 0x00000006000d7c02 */ /* 0x008fc60008000f00 */
[----:B------:R-:W-:-:S04]  /*0340*/  IMAD.WIDE R12, R4, 0x4, R12 ;  /* 0x00000004040c7825 */ /* 0x000fc800078e020c */
[----:B--2---:R-:W-:-:S05]  /*0350*/  FFMA R15, R0, R14, R5 ;  /* 0x0000000e000f7223 */ /* 0x004fca0000000005 */
[----:B------:R-:W-:Y:S04]  /*0360*/  STG.E desc[UR12][R2.64], R15 ;  /* 0x0000000f02007986 */ /* 0x000fe8000c10190c */
[----:B0-----:R-:W2:Y:S04]  /*0370*/  LDG.E R5, desc[UR12][R12.64] ;  /* 0x0000000c0c057981 */ /* 0x001ea8000c1e1900 */
[----:B-1----:R-:W2:Y:S02]  /*0380*/  LDG.E R0, desc[UR12][R10.64+0x20] ;  /* 0x0000200c0a007981 */ /* 0x002ea4000c1e1900 */
[----:B--2---:R-:W-:-:S05]  /*0390*/  FFMA R5, R0, R5, R15 ;  /* 0x0000000500057223 */ /* 0x004fca000000000f */
[----:B------:R0:W-:Y:S04]  /*03a0*/  STG.E desc[UR12][R2.64], R5 ;  /* 0x0000000502007986 */ /* 0x0001e8000c10190c */
[----:B------:R-:W2:Y:S04]  /*03b0*/  LDG.E R0, desc[UR12][R10.64+0x24] ;  /* 0x0000240c0a007981 */ /* 0x000ea8000c1e1900 */
[----:B------:R-:W2:Y:S02]  /*03c0*/  LDG.E R6, desc[UR12][R12.64+0x4] ;  /* 0x0000040c0c067981 */ /* 0x000ea4000c1e1900 */
[----:B--2---:R-:W-:-:S05]  /*03d0*/  FFMA R7, R0, R6, R5 ;  /* 0x0000000600077223 */ /* 0x004fca0000000005 */
[----:B------:R1:W-:Y:S04]  /*03e0*/  STG.E desc[UR12][R2.64], R7 ;  /* 0x0000000702007986 */ /* 0x0003e8000c10190c */
[----:B------:R-:W2:Y:S04]  /*03f0*/  LDG.E R0, desc[UR12][R10.64+0x28] ;  /* 0x0000280c0a007981 */ /* 0x000ea8000c1e1900 */
[----:B------:R-:W2:Y:S02]  /*0400*/  LDG.E R6, desc[UR12][R12.64+0x8] ;  /* 0x0000080c0c067981 */ /* 0x000ea4000c1e1900 */
[----:B--2---:R-:W-:-:S05]  /*0410*/  FFMA R9, R0, R6, R7 ;  /* 0x0000000600097223 */ /* 0x004fca0000000007 */
        /* <DEDUP_REMOVED lines=9> */
[----:B------:R-:W2:Y:S04]  /*04b0*/  LDG.E R0, desc[UR12][R10.64+0x34] ;  /* 0x0000340c0a007981 */ /* 0x000ea8000c1e1900 */
[----:B------:R-:W2:Y:S02]  /*04c0*/  LDG.E R6, desc[UR12][R12.64+0x14] ;  /* 0x0000140c0c067981 */ /* 0x000ea4000c1e1900 */
[----:B--2---:R-:W-:-:S05]  /*04d0*/  FFMA R9, R0, R6, R7 ;  /* 0x0000000600097223 */ /* 0x004fca0000000007 */
[----:B------:R2:W-:Y:S04]  /*04e0*/  STG.E desc[UR12][R2.64], R9 ;  /* 0x0000000902007986 */ /* 0x0005e8000c10190c */
[----:B------:R-:W3:Y:S04]  /*04f0*/  LDG.E R0, desc[UR12][R10.64+0x38] ;  /* 0x0000380c0a007981 */ /* 0x000ee8000c1e1900 */
[----:B------:R-:W3:Y:S02]  /*0500*/  LDG.E R6, desc[UR12][R12.64+0x18] ;  /* 0x0000180c0c067981 */ /* 0x000ee4000c1e1900 */
[----:B---3--:R-:W-:-:S05]  /*0510*/  FFMA R15, R0, R6, R9 ;  /* 0x00000006000f7223 */ /* 0x008fca0000000009 */
[----:B------:R2:W-:Y:S04]  /*0520*/  STG.E desc[UR12][R2.64], R15 ;  /* 0x0000000f02007986 */ /* 0x0005e8000c10190c */
[----:B------:R-:W3:Y:S04]  /*0530*/  LDG.E R0, desc[UR12][R10.64+0x3c] ;  /* 0x00003c0c0a007981 */ /* 0x000ee8000c1e1900 */
[----:B0-----:R-:W3:Y:S01]  /*0540*/  LDG.E R5, desc[UR12][R12.64+0x1c] ;  /* 0x00001c0c0c057981 */ /* 0x001ee2000c1e1900 */
[----:B------:R-:W-:Y:S02]  /*0550*/  UIADD3 UR4, UP0, UPT, UR10, 0x20, URZ ;  /* 0x000000200a047890 */ /* 0x000fe4000ff1e0ff */
[----:B------:R-:W-:-:S02]  /*0560*/  UIADD3 UR7, UP2, UPT, UR5, 0x20, URZ ;  /* 0x0000002005077890 */ /* 0x000fc4000ff5e0ff */
[----:B------:R-:W-:Y:S02]  /*0570*/  UIADD3 UR4, UP1, UPT, UR4, 0x20, URZ ;  /* 0x0000002004047890 */ /* 0x000fe4000ff3e0ff */
[----:B------:R-:W-:Y:S02]  /*0580*/  UIADD3.X UR6, UPT, UPT, URZ, UR6, URZ, UP2, !UPT ;  /* 0x00000006ff067290 */ /* 0x000fe400097fe4ff */
[----:B------:R-:W-:-:S06]  /*0590*/  UIADD3.X UR5, UPT, UPT, URZ, URZ, UR11, UP1, UP0 ;  /* 0x000000ffff057290 */ /* 0x000fcc0008fe040b */
[----:B-1----:R-:W-:Y:S01]  /*05a0*/  MOV R7, UR5 ;  /* 0x0000000500077c02 */ /* 0x002fe20008000f00 */
[----:B---3--:R-:W-:Y:S01]  /*05b0*/  FFMA R5, R0, R5, R15 ;  /* 0x0000000500057223 */ /* 0x008fe2000000000f */
[----:B------:R-:W-:Y:S01]  /*05c0*/  MOV R0, UR4 ;  /* 0x0000000400007c02 */ /* 0x000fe20008000f00 */
[----:B------:R-:W-:-:S03]  /*05d0*/  UMOV UR4, 0xfffff010 ;  /* 0xfffff01000047882 */ /* 0x000fc60000000000 */
[----:B------:R2:W-:Y:S03]  /*05e0*/  STG.E desc[UR12][R2.64], R5 ;  /* 0x0000000502007986 */ /* 0x0005e6000c10190c */
.L_x_0:
[----:B------:R-:W-:Y:S02]  /*05f0*/  MOV R8, UR7 ;  /* 0x0000000700087c02 */ /* 0x000fe40008000f00 */
[----:B--2---:R-:W-:Y:S02]  /*0600*/  MOV R9, UR6 ;  /* 0x0000000600097c02 */ /* 0x004fe40008000f00 */
[----:B------:R-:W-:Y:S01]  /*0610*/  MOV R6, R0 ;  /* 0x0000000000067202 */ /* 0x000fe20000000f00 */
[----:B------:R-:W-:-:S04]  /*0620*/  IMAD.WIDE R8, R4, 0x4, R8 ;  /* 0x0000000404087825 */ /* 0x000fc800078e0208 */
[----:B------:R-:W2:Y:S04]  /*0630*/  LDG.E R0, desc[UR12][R6.64] ;  /* 0x0000000c06007981 */ /* 0x000ea8000c1e1900 */
[----:B------:R-:W2:Y:S02]  /*0640*/  LDG.E R10, desc[UR12][R8.64] ;  /* 0x0000000c080a7981 */ /* 0x000ea4000c1e1900 */
[----:B-12---:R-:W-:-:S05]  /*0650*/  FFMA R5, R0, R10, R5 ;  /* 0x0000000a00057223 */ /* 0x006fca0000000005 */
        /* <DEDUP_REMOVED lines=120> */
[----:B------:R-:W-:Y:S04]  /*0de0*/  STG.E desc[UR12][R2.64], R15 ;  /* 0x0000000f02007986 */ /* 0x000fe8000c10190c */
[----:B------:R-:W3:Y:S04]  /*0df0*/  LDG.E R0, desc[UR12][R6.64+0x7c] ;  /* 0x00007c0c06007981 */ /* 0x000ee8000c1e1900 */
[----:B0-----:R-:W3:Y:S02]  /*0e00*/  LDG.E R5, desc[UR12][R8.64+0x7c] ;  /* 0x00007c0c08057981 */ /* 0x001ee4000c1e1900 */
[----:B---3--:R-:W-:-:S05]  /*0e10*/  FFMA R17, R0, R5, R15 ;  /* 0x0000000500117223 */ /* 0x008fca000000000f */
[----:B------:R-:W-:Y:S04]  /*0e20*/  STG.E desc[UR12][R2.64], R17 ;  /* 0x0000001102007986 */ /* 0x000fe8000c10190c */
[----:B------:R-:W3:Y:S04]  /*0e30*/  LDG.E R0, desc[UR12][R6.64+0x80] ;  /* 0x0000800c06007981 */ /* 0x000ee8000c1e1900 */
[----:B------:R-:W3:Y:S02]  /*0e40*/  LDG.E R5, desc[UR12][R8.64+0x80] ;  /* 0x0000800c08057981 */ /* 0x000ee4000c1e1900 */
[----:B---3--:R-:W-:-:S05]  /*0e50*/  FFMA R5, R0, R5, R17 ;  /* 0x0000000500057223 */ /* 0x008fca0000000011 */
        /* <DEDUP_REMOVED lines=25> */
[----:B0-----:R-:W2:Y:S04]  /*0ff0*/  LDG.E R5, desc[UR12][R8.64+0x9c] ;  /* 0x00009c0c08057981 */ /* 0x001ea8000c1e1900 */
[----:B------:R-:W2:Y:S01]  /*1000*/  LDG.E R0, desc[UR12][R6.64+0x9c] ;  /* 0x00009c0c06007981 */ /* 0x000ea2000c1e1900 */
[----:B------:R-:W-:Y:S02]  /*1010*/  UIADD3 UR7, UP0, UPT, UR7, 0xa0, URZ ;  /* 0x000000a007077890 */ /* 0x000fe4000ff1e0ff */
[----:B------:R-:W-:-:S02]  /*1020*/  UIADD3 UR4, UPT, UPT, UR4, 0x28, URZ ;  /* 0x0000002804047890 */ /* 0x000fc4000fffe0ff */
[----:B------:R-:W-:Y:S02]  /*1030*/  UIADD3.X UR6, UPT, UPT, URZ, UR6, URZ, UP0, !UPT ;  /* 0x00000006ff067290 */ /* 0x000fe400087fe4ff */
[----:B------:R-:W-:Y:S01]  /*1040*/  UISETP.NE.AND UP0, UPT, UR4, URZ, UPT ;  /* 0x000000ff0400728c */ /* 0x000fe2000bf05270 */
[----:B--2---:R-:W-:Y:S01]  /*1050*/  FFMA R5, R0, R5, R15 ;  /* 0x0000000500057223 */ /* 0x004fe2000000000f */
[----:B------:R-:W-:-:S04]  /*1060*/  IADD3 R0, P0, PT, R6, 0xa0, RZ ;  /* 0x000000a006007810 */ /* 0x000fc80007f1e0ff */
[----:B------:R1:W-:Y:S01]  /*1070*/  STG.E desc[UR12][R2.64], R5 ;  /* 0x0000000502007986 */ /* 0x0003e2000c10190c */
[----:B------:R-:W-:Y:S02]  /*1080*/  IADD3.X R7, PT, PT, RZ, R7, RZ, P0, !PT ;  /* 0x00000007ff077210 */ /* 0x000fe400007fe4ff */
[----:B------:R-:W-:Y:S06]  /*1090*/  BRA.U UP0, `(.L_x_0) ;  /* 0xfffffff500547547 */ /* 0x000fec000b83ffff */
[----:B------:R-:W-:Y:S05]  /*10a0*/  EXIT ;  /* 0x000000000000794d */ /* 0x000fea0003800000 */
.L_x_1:
[----:B------:R-:W-:-:S00]  /*10b0*/  BRA `(.L_x_1) ;  /* 0xfffffffc00fc7947 */ /* 0x000fc0000383ffff */
[----:B------:R-:W-:-:S00]  /*10c0*/  NOP ;  /* 0x0000000000007918 */ /* 0x000fc00000000000 */
        /* <DEDUP_REMOVED lines=11> */
.L_x_4:


//--------------------- .text._Z12bicg_kernel1PfS_S_ --------------------------
	.section	.text._Z12bicg_kernel1PfS_S_,"ax",@progbits
	.align	128
        .global         _Z12bicg_kernel1PfS_S_
        .type           _Z12bicg_kernel1PfS_S_,@function
        .size           _Z12bicg_kernel1PfS_S_,(.L_x_5 - _Z12bicg_kernel1PfS_S_)
        .other          _Z12bicg_kernel1PfS_S_,@"STO_CUDA_ENTRY STV_DEFAULT"
_Z12bicg_kernel1PfS_S_:
.text._Z12bicg_kernel1PfS_S_:
        /* <DEDUP_REMOVED lines=9> */
[----:B------:R-:W2:Y:S06]  /*0090*/  LDCU.64 UR4, c[0x0][0x388] ;  /* 0x00007100ff0477ac */ /* 0x000eac0008000a00 */
        /* <DEDUP_REMOVED lines=29> */
[----:B------:R-:W4:Y:S04]  /*0270*/  LDG.E R0, desc[UR6][R6.64+0x18] ;  /* 0x0000180606007981 */ /* 0x000f28000c1e1900 */
[----:B------:R-:W4:Y:S01]  /*0280*/  LDG.E R10, desc[UR6][R8.64+0x18000] ;  /* 0x01800006080a7981 */ /* 0x000f22000c1e1900 */
[----:B0-----:R-:W0:Y:S01]  /*0290*/  LDC.64 R12, c[0x0][0x388] ;  /* 0x0000e200ff0c7b82 */ /* 0x001e220000000a00 */
[----:B----4-:R-:W-:-:S05]  /*02a0*/  FFMA R19, R0, R10, R17 ;  /* 0x0000000a00137223 */ /* 0x010fca0000000011 */
[----:B------:R-:W-:Y:S04]  /*02b0*/  STG.E desc[UR6][R4.64], R19 ;  /* 0x0000001304007986 */ /* 0x000fe8000c101906 */
[----:B------:R-:W4:Y:S04]  /*02c0*/  LDG.E R0, desc[UR6][R6.64+0x1c] ;  /* 0x00001c0606007981 */ /* 0x000f28000c1e1900 */
[----:B------:R-:W4:Y:S01]  /*02d0*/  LDG.E R10, desc[UR6][R8.64+0x1c000] ;  /* 0x01c00006080a7981 */ /* 0x000f22000c1e1900 */
[----:B-1----:R-:W-:-:S05]  /*02e0*/  IADD3 R15, PT, PT, R11, 0x8000, RZ ;  /* 0x000080000b0f7810 */ /* 0x002fca0007ffe0ff */
[----:B------:R-:W-:-:S04]  /*02f0*/  IMAD.WIDE R14, R15, 0x4, R2 ;  /* 0x000000040f0e7825 */ /* 0x000fc800078e0202 */
[----:B----4-:R-:W-:-:S05]  /*0300*/  FFMA R21, R0, R10, R19 ;  /* 0x0000000a00157223 */ /* 0x010fca0000000013 */
[----:B------:R-:W-:Y:S04]  /*0310*/  STG.E desc[UR6][R4.64], R21 ;  /* 0x0000001504007986 */ /* 0x000fe8000c101906 */
[----:B------:R-:W3:Y:S04]  /*0320*/  LDG.E R10, desc[UR6][R14.64] ;  /* 0x000000060e0a7981 */ /* 0x000ee8000c1e1900 */
[----:B0-----:R-:W3:Y:S02]  /*0330*/  LDG.E R0, desc[UR6][R12.64+0x20] ;  /* 0x000020060c007981 */ /* 0x001ee4000c1e1900 */
[----:B---3--:R-:W-:-:S05]  /*0340*/  FFMA R17, R0, R10, R21 ;  /* 0x0000000a00117223 */ /* 0x008fca0000000015 */
        /* <DEDUP_REMOVED lines=22> */
[----:B------:R-:W4:Y:S02]  /*04b0*/  LDG.E R6, desc[UR6][R14.64+0x18000] ;  /* 0x018000060e067981 */ /* 0x000f24000c1e1900 */
[----:B----4-:R-:W-:-:S05]  /*04c0*/  FFMA R19, R0, R6, R9 ;  /* 0x0000000600137223 */ /* 0x010fca0000000009 */
[----:B------:R3:W-:Y:S04]  /*04d0*/  STG.E desc[UR6][R4.64], R19 ;  /* 0x0000001304007986 */ /* 0x0007e8000c101906 */
[----:B------:R-:W4:Y:S04]  /*04e0*/  LDG.E R0, desc[UR6][R12.64+0x3c] ;  /* 0x00003c060c007981 */ /* 0x000f28000c1e1900 */
[----:B0-----:R-:W4:Y:S01]  /*04f0*/  LDG.E R17, desc[UR6][R14.64+0x1c000] ;  /* 0x01c000060e117981 */ /* 0x001f22000c1e1900 */
[----:B--2---:R-:W-:-:S04]  /*0500*/  UIADD3 UR4, UP0, UPT, UR4, 0x20, URZ ;  /* 0x0000002004047890 */ /* 0x004fc8000ff1e0ff */
[----:B------:R-:W-:-:S04]  /*0510*/  UIADD3 UR4, UP1, UPT, UR4, 0x20, URZ ;  /* 0x0000002004047890 */ /* 0x000fc8000ff3e0ff */
[----:B------:R-:W-:Y:S01]  /*0520*/  UIADD3.X UR5, UPT, UPT, URZ, URZ, UR5, UP1, UP0 ;  /* 0x000000ffff057290 */ /* 0x000fe20008fe0405 */
[----:B------:R-:W-:-:S05]  /*0530*/  IADD3 R11, PT, PT, R11, 0x10000, RZ ;  /* 0x000100000b0b7810 */ /* 0x000fca0007ffe0ff */
[----:B-1----:R-:W-:Y:S01]  /*0540*/  MOV R7, UR5 ;  /* 0x0000000500077c02 */ /* 0x002fe20008000f00 */
[----:B----4-:R-:W-:-:S05]  /*0550*/  FFMA R17, R0, R17, R19 ;  /* 0x0000001100117223 */ /* 0x010fca0000000013 */
[----:B------:R3:W-:Y:S01]  /*0560*/  STG.E desc[UR6][R4.64], R17 ;  /* 0x0000001104007986 */ /* 0x0007e2000c101906 */
[----:B------:R-:W-:Y:S01]  /*0570*/  MOV R0, UR4 ;  /* 0x0000000400007c02 */ /* 0x000fe20008000f00 */
[----:B------:R-:W-:-:S06]  /*0580*/  UMOV UR4, 0xfffff010 ;  /* 0xfffff01000047882 */ /* 0x000fcc0000000000 */
.L_x_2:
[----:B---3--:R-:W-:Y:S01]  /*0590*/  IMAD.WIDE R8, R11, 0x4, R2 ;  /* 0x000000040b087825 */ /* 0x008fe200078e0202 */
[----:B------:R-:W-:-:S04]  /*05a0*/  MOV R6, R0 ;  /* 0x0000000000067202 */ /* 0x000fc80000000f00 */
        /* <DEDUP_REMOVED lines=28> */
[----:B------:R-:W3:Y:S04]  /*0770*/  LDG.E R10, desc[UR6][R8.64+0x1c000] ;  /* 0x01c00006080a7981 */ /* 0x000ee8000c1e1900 */
[----:B------:R-:W3:Y:S01]  /*0780*/  LDG.E R0, desc[UR6][R6.64+0x1c] ;  /* 0x00001c0606007981 */ /* 0x000ee2000c1e1900 */
[----:B-1----:R-:W-:-:S05]  /*0790*/  IADD3 R13, PT, PT, R11, 0x8000, RZ ;  /* 0x000080000b0d7810 */ /* 0x002fca0007ffe0ff */
[----:B------:R-:W-:-:S04]  /*07a0*/  IMAD.WIDE R12, R13, 0x4, R2 ;  /* 0x000000040d0c7825 */ /* 0x000fc800078e0202 */
[----:B---3--:R-:W-:-:S05]  /*07b0*/  FFMA R19, R0, R10, R17 ;  /* 0x0000000a00137223 */ /* 0x008fca0000000011 */
[----:B------:R-:W-:Y:S04]  /*07c0*/  STG.E desc[UR6][R4.64], R19 ;  /* 0x0000001304007986 */ /* 0x000fe8000c101906 */
        /* <DEDUP_REMOVED lines=29> */
[----:B------:R-:W3:Y:S01]  /*09a0*/  LDG.E R0, desc[UR6][R6.64+0x3c] ;  /* 0x00003c0606007981 */ /* 0x000ee2000c1e1900 */
[----:B--2---:R-:W-:Y:S01]  /*09b0*/  IADD3 R9, PT, PT, R11, 0x10000, RZ ;  /* 0x000100000b097810 */ /* 0x004fe20007ffe0ff */
[----:B---3--:R-:W-:-:S04]  /*09c0*/  FFMA R19, R0, R8, R15 ;  /* 0x0000000800137223 */ /* 0x008fc8000000000f */
[----:B------:R-:W-:Y:S01]  /*09d0*/  IMAD.WIDE R8, R9, 0x4, R2 ;  /* 0x0000000409087825 */ /* 0x000fe200078e0202 */
[----:B------:R-:W-:Y:S04]  /*09e0*/  STG.E desc[UR6][R4.64], R19 ;  /* 0x0000001304007986 */ /* 0x000fe8000c101906 */
[----:B------:R-:W0:Y:S04]  /*09f0*/  LDG.E R0, desc[UR6][R6.64+0x40] ;  /* 0x0000400606007981 */ /* 0x000e28000c1e1900 */
[----:B------:R-:W0:Y:S02]  /*0a00*/  LDG.E R10, desc[UR6][R8.64] ;  /* 0x00000006080a7981 */ /* 0x000e24000c1e1900 */
[----:B0-----:R-:W-:-:S05]  /*0a10*/  FFMA R17, R0, R10, R19 ;  /* 0x0000000a00117223 */ /* 0x001fca0000000013 */
[----:B------:R0:W-:Y:S04]  /*0a20*/  STG.E desc[UR6][R4.64], R17 ;  /* 0x0000001104007986 */ /* 0x0001e8000c101906 */
[----:B------:R-:W2:Y:S04]  /*0a30*/  LDG.E R0, desc[UR6][R6.64+0x44] ;  /* 0x0000440606007981 */ /* 0x000ea8000c1e1900 */
[----:B------:R-:W2:Y:S02]  /*0a40*/  LDG.E R10, desc[UR6][R8.64+0x4000] ;  /* 0x00400006080a7981 */ /* 0x000ea4000c1e1900 */
[----:B--2---:R-:W-:-:S05]  /*0a50*/  FFMA R13, R0, R10, R17 ;  /* 0x0000000a000d7223 */ /* 0x004fca0000000011 */
[----:B------:R2:W-:Y:S04]  /*0a60*/  STG.E desc[UR6][R4.64], R13 ;  /* 0x0000000d04007986 */ /* 0x0005e8000c101906 */
[----:B------:R-:W1:Y:S04]  /*0a70*/  LDG.E R0, desc[UR6][R6.64+0x48] ;  /* 0x0000480606007981 */ /* 0x000e68000c1e1900 */
[----:B------:R-:W1:Y:S02]  /*0a80*/  LDG.E R10, desc[UR6][R8.64+0x8000] ;  /* 0x00800006080a7981 */ /* 0x000e64000c1e1900 */
[----:B-1----:R-:W-:-:S05]  /*0a90*/  FFMA R15, R0, R10, R13 ;  /* 0x0000000a000f7223 */ /* 0x002fca000000000d */
[----:B------:R1:W-:Y:S04]  /*0aa0*/  STG.E desc[UR6][R4.64], R15 ;  /* 0x0000000f04007986 */ /* 0x0003e8000c101906 */
        /* <DEDUP_REMOVED lines=16> */
[----:B------:R-:W3:Y:S04]  /*0bb0*/  LDG.E R10, desc[UR6][R8.64+0x1c000] ;  /* 0x01c00006080a7981 */ /* 0x000ee8000c1e1900 */
[----:B------:R-:W3:Y:S01]  /*0bc0*/  LDG.E R0, desc[UR6][R6.64+0x5c] ;  /* 0x00005c0606007981 */ /* 0x000ee2000c1e1900 */
[----:B--2---:R-:W-:-:S05]  /*0bd0*/  IADD3 R13, PT, PT, R11, 0x18000, RZ ;  /* 0x000180000b0d7810 */ /* 0x004fca0007ffe0ff */
[----:B------:R-:W-:-:S04]  /*0be0*/  IMAD.WIDE R12, R13, 0x4, R2 ;  /* 0x000000040d0c7825 */ /* 0x000fc800078e0202 */
[----:B---3--:R-:W-:-:S05]  /*0bf0*/  FFMA R19, R0, R10, R17 ;  /* 0x0000000a00137223 */ /* 0x008fca0000000011 */
[----:B------:R-:W-:Y:S04]  /*0c00*/  STG.E desc[UR6][R4.64], R19 ;  /* 0x0000001304007986 */ /* 0x000fe8000c101906 */
        /* <DEDUP_REMOVED lines=15> */
[----:B------:R-:W-:Y:S04]  /*0d00*/  STG.E desc[UR6][R4.64], R15 ;  /* 0x0000000f04007986 */ /* 0x000fe8000c101906 */
        /* <DEDUP_REMOVED lines=11> */
[----:B------:R-:W-:Y:S04]  /*0dc0*/  STG.E desc[UR6][R4.64], R19 ;  /* 0x0000001304007986 */ /* 0x000fe8000c101906 */
[----:B------:R-:W2:Y:S04]  /*0dd0*/  LDG.E R8, desc[UR6][R12.64+0x1c000] ;  /* 0x01c000060c087981 */ /* 0x000ea8000c1e1900 */
[----:B------:R-:W2:Y:S01]  /*0de0*/  LDG.E R0, desc[UR6][R6.64+0x7c] ;  /* 0x00007c0606007981 */ /* 0x000ea2000c1e1900 */
[----:B-1----:R-:W-:Y:S01]  /*0df0*/  IADD3 R9, PT, PT, R11, 0x20000, RZ ;  /* 0x000200000b097810 */ /* 0x002fe20007ffe0ff */
[----:B--2---:R-:W-:-:S04]  /*0e00*/  FFMA R21, R0, R8, R19 ;  /* 0x0000000800157223 */ /* 0x004fc80000000013 */
[----:B------:R-:W-:Y:S01]  /*0e10*/  IMAD.WIDE R8, R9, 0x4, R2 ;  /* 0x0000000409087825 */ /* 0x000fe200078e0202 */
        /* <DEDUP_REMOVED lines=30> */
[----:B------:R-:W2:Y:S01]  /*1000*/  LDG.E R0, desc[UR6][R6.64+0x9c] ;  /* 0x00009c0606007981 */ /* 0x000ea2000c1e1900 */
[----:B------:R-:W-:-:S04]  /*1010*/  UIADD3 UR4, UPT, UPT, UR4, 0x28, URZ ;  /* 0x0000002804047890 */ /* 0x000fc8000fffe0ff */
[----:B------:R-:W-:Y:S01]  /*1020*/  UISETP.NE.AND UP0, UPT, UR4, URZ, UPT ;  /* 0x000000ff0400728c */ /* 0x000fe2000bf05270 */
[----:B------:R-:W-:Y:S01]  /*1030*/  IADD3 R11, PT, PT, R11, 0x28000, RZ ;  /* 0x000280000b0b7810 */ /* 0x000fe20007ffe0ff */
[----:B--2---:R-:W-:-:S05]  /*1040*/  FFMA R17, R0, R17, R15 ;  /* 0x0000001100117223 */ /* 0x004fca000000000f */
[----:B------:R1:W-:Y:S01]  /*1050*/  STG.E desc[UR6][R4.64], R17 ;  /* 0x0000001104007986 */ /* 0x0003e2000c101906 */
[----:B------:R-:W-:-:S04]  /*1060*/  IADD3 R0, P0, PT, R6, 0xa0, RZ ;  /* 0x000000a006007810 */ /* 0x000fc80007f1e0ff */
[----:B------:R-:W-:Y:S01]  /*1070*/  IADD3.X R7, PT, PT, RZ, R7, RZ, P0, !PT ;  /* 0x00000007ff077210 */ /* 0x000fe200007fe4ff */
[----:B------:R-:W-:Y:S08]  /*1080*/  BRA.U UP0, `(.L_x_2) ;  /* 0xfffffff500407547 */ /* 0x000ff0000b83ffff */
[----:B------:R-:W-:Y:S05]  /*1090*/  EXIT ;  /* 0x000000000000794d */ /* 0x000fea0003800000 */
.L_x_3:
        /* <DEDUP_REMOVED lines=14> */
.L_x_5:


//--------------------- .nv.shared.reserved.0     --------------------------
	.section	.nv.shared.reserved.0,"aw",@nobits
	.weak		__nv_reservedSMEM_offset_0_alias
	.size		__nv_reservedSMEM_offset_0_alias, 0, 64
	.other		__nv_reservedSMEM_offset_0_alias,@"STO_CUDA_RESERVED_SHARED STV_DEFAULT"
__nv_reservedSMEM_offset_0_alias:
	.zero		0
	.zero		64


//--------------------- .nv.constant0._Z12bicg_kernel2PfS_S_ --------------------------
	.section	.nv.constant0._Z12bicg_kernel2PfS_S_,"a",@progbits
	.sectionflags	@""
	.align	4
.nv.constant0._Z12bicg_kernel2PfS_S_:
	.zero		920


//--------------------- .nv.constant0._Z12bicg_kernel1PfS_S_ --------------------------
	.section	.nv.constant0._Z12bicg_kernel1PfS_S_,"a",@progbits
	.sectionflags	@""
	.align	4
.nv.constant0._Z12bicg_kernel1PfS_S_:
	.zero		920


//--------------------- SYMBOLS --------------------------

	.type		.nv.reservedSmem.offset0,@object
	.size		.nv.reservedSmem.offset0,0x4
